//
// Generated by NVIDIA NVVM Compiler
//
// Compiler Build ID: CL-36424714
// Cuda compilation tools, release 13.0, V13.0.88
// Based on NVVM 20.0.0
//

.version 9.0
.target sm_100
.address_size 64

	// .globl	_Z11init2DArrayPj

.visible .entry _Z11init2DArrayPj(
	.param .u64 .ptr .align 1 _Z11init2DArrayPj_param_0
)
{
	.reg .b32 	%r<5>;
	.reg .b64 	%rd<5>;

	ld.param.u64 	%rd1, [_Z11init2DArrayPj_param_0];
	cvta.to.global.u64 	%rd2, %rd1;
	mov.u32 	%r1, %ctaid.x;
	mov.u32 	%r2, %ntid.x;
	mov.u32 	%r3, %tid.x;
	mad.lo.s32 	%r4, %r1, %r2, %r3;
	mul.wide.s32 	%rd3, %r4, 4;
	add.s64 	%rd4, %rd2, %rd3;
	st.global.u32 	[%rd4], %r4;
	ret;

}


// ===== COMPILED SASS (sm_100) =====

	.target	sm_100

	.elftype	@"ET_EXEC"


//--------------------- .note.nv.tkinfo           --------------------------
	.section	.note.nv.tkinfo,"",@"SHT_NOTE"
	.sectionflags	@"SHF_NOTE_NV_TKINFO"
	.tkinfo
        /*0018*/ 	.word	0x00000002
        /*0030*/ 	.string	""
        /*0030*/ 	.string	"ptxas"
        /*0030*/ 	.string	"Cuda compilation tools, release 13.0, V13.0.88"
        /*0030*/ 	.string	"Build cuda_13.0.r13.0/compiler.36424714_0"
        /*0030*/ 	.string	"-arch sm_100 -m 64 "



//--------------------- .note.nv.cuinfo           --------------------------
	.section	.note.nv.cuinfo,"",@"SHT_NOTE"
	.sectionflags	@"SHF_NOTE_NV_CUINFO"
        /*0018*/ 	.short	0x0002
        /*001a*/ 	.short	0x0064
        /*001c*/ 	.short	0x0082
	.zero		2


//--------------------- .nv.info                  --------------------------
	.section	.nv.info,"",@"SHT_CUDA_INFO"
	.align	4


	//----- nvinfo : EIATTR_REGCOUNT
	.align		4
        /*0000*/ 	.byte	0x04, 0x2f
        /*0002*/ 	.short	(.L_1 - .L_0)
	.align		4
.L_0:
        /*0004*/ 	.word	index@(_Z11init2DArrayPj)
        /*0008*/ 	.word	0x00000008


	//----- nvinfo : EIATTR_FRAME_SIZE
	.align		4
.L_1:
        /*000c*/ 	.byte	0x04, 0x11
        /*000e*/ 	.short	(.L_3 - .L_2)
	.align		4
.L_2:
        /*0010*/ 	.word	index@(_Z11init2DArrayPj)
        /*0014*/ 	.word	0x00000000


	//----- nvinfo : EIATTR_MIN_STACK_SIZE
	.align		4
.L_3:
        /*0018*/ 	.byte	0x04, 0x12
        /*001a*/ 	.short	(.L_5 - .L_4)
	.align		4
.L_4:
        /*001c*/ 	.word	index@(_Z11init2DArrayPj)
        /*0020*/ 	.word	0x00000000
.L_5:


//--------------------- .nv.compat                --------------------------
	.section	.nv.compat,"",@"SHT_CUDA_COMPAT_INFO"
	.align	4
        /*0000*/ 	.byte	0x02, 0x09, 0x00, 0x00, 0x02, 0x02, 0x01, 0x00, 0x02, 0x05, 0x05, 0x00, 0x03, 0x07, 0x01, 0x01
        /*0010*/ 	.byte	0x02, 0x03, 0x00, 0x00, 0x02, 0x06, 0x01, 0x00, 0x04, 0x0b, 0x08, 0x00, 0x09, 0x00, 0x00, 0x00
        /*0020*/ 	.byte	0x00, 0x00, 0x00, 0x00


//--------------------- .nv.info._Z11init2DArrayPj --------------------------
	.section	.nv.info._Z11init2DArrayPj,"",@"SHT_CUDA_INFO"
	.sectionflags	@""
	.align	4


	//----- nvinfo : EIATTR_CUDA_API_VERSION
	.align		4
        /*0000*/ 	.byte	0x04, 0x37
        /*0002*/ 	.short	(.L_7 - .L_6)
.L_6:
        /*0004*/ 	.word	0x00000082


	//----- nvinfo : EIATTR_KPARAM_INFO
	.align		4
.L_7:
        /*0008*/ 	.byte	0x04, 0x17
        /*000a*/ 	.short	(.L_9 - .L_8)
.L_8:
        /*000c*/ 	.word	0x00000000
        /*0010*/ 	.short	0x0000
        /*0012*/ 	.short	0x0000
        /*0014*/ 	.byte	0x00, 0xf5, 0x21, 0x00


	//----- nvinfo : EIATTR_SPARSE_MMA_MASK
	.align		4
.L_9:
        /*0018*/ 	.byte	0x03, 0x50
        /*001a*/ 	.short	0x0000


	//----- nvinfo : EIATTR_MAXREG_COUNT
	.align		4
        /*001c*/ 	.byte	0x03, 0x1b
        /*001e*/ 	.short	0x00ff


	//----- nvinfo : EIATTR_MERCURY_ISA_VERSION
	.align		4
        /*0020*/ 	.byte	0x03, 0x5f
        /*0022*/ 	.short	0x0101


	//----- nvinfo : EIATTR_VRC_CTA_INIT_COUNT
	.align		4
        /*0024*/ 	.byte	0x02, 0x4a
	.zero		1
	.zero		1


	//----- nvinfo : EIATTR_EXIT_INSTR_OFFSETS
	.align		4
        /*0028*/ 	.byte	0x04, 0x1c
        /*002a*/ 	.short	(.L_11 - .L_10)


	//   ....[0]....
.L_10:
        /*002c*/ 	.word	0x00000090


	//----- nvinfo : EIATTR_CBANK_PARAM_SIZE
	.align		4
.L_11:
        /*0030*/ 	.byte	0x03, 0x19
        /*0032*/ 	.short	0x0008


	//----- nvinfo : EIATTR_PARAM_CBANK
	.align		4
        /*0034*/ 	.byte	0x04, 0x0a
        /*0036*/ 	.short	(.L_13 - .L_12)
	.align		4
.L_12:
        /*0038*/ 	.word	index@(.nv.constant0._Z11init2DArrayPj)
        /*003c*/ 	.short	0x0380
        /*003e*/ 	.short	0x0008


	//----- nvinfo : EIATTR_SW_WAR
	.align		4
.L_13:
        /*0040*/ 	.byte	0x04, 0x36
        /*0042*/ 	.short	(.L_15 - .L_14)
.L_14:
        /*0044*/ 	.word	0x00000008
.L_15:


//--------------------- .nv.callgraph             --------------------------
	.section	.nv.callgraph,"",@"SHT_CUDA_CALLGRAPH"
	.align	4
	.sectionentsize	8
	.align		4
        /*0000*/ 	.word	0x00000000
	.align		4
        /*0004*/ 	.word	0xffffffff
	.align		4
        /*0008*/ 	.word	0x00000000
	.align		4
        /*000c*/ 	.word	0xfffffffe
	.align		4
        /*0010*/ 	.word	0x00000000
	.align		4
        /*0014*/ 	.word	0xfffffffd
	.align		4
        /*0018*/ 	.word	0x00000000
	.align		4
        /*001c*/ 	.word	0xfffffffc


//--------------------- .text._Z11init2DArrayPj   --------------------------
	.section	.text._Z11init2DArrayPj,"ax",@progbits
	.align	128
        .global         _Z11init2DArrayPj
        .type           _Z11init2DArrayPj,@function
        .size           _Z11init2DArrayPj,(.L_x_1 - _Z11init2DArrayPj)
        .other          _Z11init2DArrayPj,@"STO_CUDA_ENTRY STV_DEFAULT"
_Z11init2DArrayPj:
.text._Z11init2DArrayPj:
[----:B------:R-:W-:Y:S01]  /*0000*/  LDC R1, c[0x0][0x37c] ;  /* 0x0000df00ff017b82 */ /* 0x000fe20000000800 */
[----:B------:R-:W0:Y:S07]  /*0010*/  S2R R0, SR_TID.X ;  /* 0x0000000000007919 */ /* 0x000e2e0000002100 */
[----:B------:R-:W0:Y:S01]  /*0020*/  S2UR UR6, SR_CTAID.X ;  /* 0x00000000000679c3 */ /* 0x000e220000002500 */
[----:B------:R-:W1:Y:S07]  /*0030*/  LDCU.64 UR4, c[0x0][0x358] ;  /* 0x00006b00ff0477ac */ /* 0x000e6e0008000a00 */
[----:B------:R-:W0:Y:S08]  /*0040*/  LDC R5, c[0x0][0x360] ;  /* 0x0000d800ff057b82 */ /* 0x000e300000000800 */
[----:B------:R-:W2:Y:S01]  /*0050*/  LDC.64 R2, c[0x0][0x380] ;  /* 0x0000e000ff027b82 */ /* 0x000ea20000000a00 */
[----:B0-----:R-:W-:-:S04]  /*0060*/  IMAD R5, R5, UR6, R0 ;  /* 0x0000000605057c24 */ /* 0x001fc8000f8e0200 */
[----:B--2---:R-:W-:-:S05]  /*0070*/  IMAD.WIDE R2, R5, 0x4, R2 ;  /* 0x0000000405027825 */ /* 0x004fca00078e0202 */
[----:B-1----:R-:W-:Y:S01]  /*0080*/  STG.E desc[UR4][R2.64], R5 ;  /* 0x0000000502007986 */ /* 0x002fe2000c101904 */
[----:B------:R-:W-:Y:S05]  /*0090*/  EXIT ;  /* 0x000000000000794d */ /* 0x000fea0003800000 */
.L_x_0:
[----:B------:R-:W-:-:S00]  /*00a0*/  BRA `(.L_x_0) ;  /* 0xfffffffc00fc7947 */ /* 0x000fc0000383ffff */
[----:B------:R-:W-:-:S00]  /*00b0*/  NOP ;  /* 0x0000000000007918 */ /* 0x000fc00000000000 */
        /* <DEDUP_REMOVED lines=12> */
.L_x_1:


//--------------------- .nv.shared.reserved.0     --------------------------
	.section	.nv.shared.reserved.0,"aw",@nobits
	.weak		__nv_reservedSMEM_offset_0_alias
	.size		__nv_reservedSMEM_offset_0_alias, 0, 64
	.other		__nv_reservedSMEM_offset_0_alias,@"STO_CUDA_RESERVED_SHARED STV_DEFAULT"
__nv_reservedSMEM_offset_0_alias:
	.zero		0
	.zero		64


//--------------------- .nv.constant0._Z11init2DArrayPj --------------------------
	.section	.nv.constant0._Z11init2DArrayPj,"a",@progbits
	.sectionflags	@""
	.align	4
.nv.constant0._Z11init2DArrayPj:
	.zero		904


//--------------------- SYMBOLS --------------------------

	.type		.nv.reservedSmem.offset0,@object
	.size		.nv.reservedSmem.offset0,0x4
